	.headerflags	@"EF_CUDA_TEXMODE_UNIFIED EF_CUDA_64BIT_ADDRESS EF_CUDA_ACCELERATORS EF_CUDA_SM90 EF_CUDA_VIRTUAL_SM(EF_CUDA_SM90)"
	.elftype	@"ET_EXEC"


//--------------------- .nv.info                  --------------------------
	.section	.nv.info,"",@"SHT_CUDA_INFO"
	.align	4


	//----- nvinfo : EIATTR_REGCOUNT
	.align		4
        /*0000*/ 	.byte	0x04, 0x2f
        /*0002*/ 	.short	(.L_1 - .L_0)
	.align		4
.L_0:
        /*0004*/ 	.word	index@(triton_poi_fused_mul_3)
        /*0008*/ 	.word	0x0000000a


	//----- nvinfo : EIATTR_MIN_STACK_SIZE
	.align		4
.L_1:
        /*000c*/ 	.byte	0x04, 0x12
        /*000e*/ 	.short	(.L_3 - .L_2)
	.align		4
.L_2:
        /*0010*/ 	.word	index@(triton_poi_fused_mul_3)
        /*0014*/ 	.word	0x00000000


	//----- nvinfo : EIATTR_FRAME_SIZE
	.align		4
.L_3:
        /*0018*/ 	.byte	0x04, 0x11
        /*001a*/ 	.short	(.L_5 - .L_4)
	.align		4
.L_4:
        /*001c*/ 	.word	index@(triton_poi_fused_mul_3)
        /*0020*/ 	.word	0x00000000


	//----- nvinfo : EIATTR_MIN_STACK_SIZE
	.align		4
.L_5:
        /*0024*/ 	.byte	0x04, 0x12
        /*0026*/ 	.short	(.L_7 - .L_6)
	.align		4
.L_6:
        /*0028*/ 	.word	index@(triton_poi_fused_mul_3)
        /*002c*/ 	.word	0x00000000
.L_7:


//--------------------- .nv.info.triton_poi_fused_mul_3 --------------------------
	.section	.nv.info.triton_poi_fused_mul_3,"",@"SHT_CUDA_INFO"
	.sectionflags	@""
	.align	4


	//----- nvinfo : EIATTR_CUDA_API_VERSION
	.align		4
        /*0000*/ 	.byte	0x04, 0x37
        /*0002*/ 	.short	(.L_9 - .L_8)
.L_8:
        /*0004*/ 	.word	0x0000007c


	//----- nvinfo : EIATTR_KPARAM_INFO
	.align		4
.L_9:
        /*0008*/ 	.byte	0x04, 0x17
        /*000a*/ 	.short	(.L_11 - .L_10)
.L_10:
        /*000c*/ 	.word	0x00000000
        /*0010*/ 	.short	0x0002
        /*0012*/ 	.short	0x0010
        /*0014*/ 	.byte	0x00, 0xf0, 0x11, 0x00


	//----- nvinfo : EIATTR_KPARAM_INFO
	.align		4
.L_11:
        /*0018*/ 	.byte	0x04, 0x17
        /*001a*/ 	.short	(.L_13 - .L_12)
.L_12:
        /*001c*/ 	.word	0x00000000
        /*0020*/ 	.short	0x0001
        /*0022*/ 	.short	0x0008
        /*0024*/ 	.byte	0x00, 0xf4, 0x21, 0x00


	//----- nvinfo : EIATTR_KPARAM_INFO
	.align		4
.L_13:
        /*0028*/ 	.byte	0x04, 0x17
        /*002a*/ 	.short	(.L_15 - .L_14)
.L_14:
        /*002c*/ 	.word	0x00000000
        /*0030*/ 	.short	0x0000
        /*0032*/ 	.short	0x0000
        /*0034*/ 	.byte	0x00, 0xf4, 0x21, 0x00


	//----- nvinfo : EIATTR_SPARSE_MMA_MASK
	.align		4
.L_15:
        /*0038*/ 	.byte	0x03, 0x50
        /*003a*/ 	.short	0x0000


	//----- nvinfo : EIATTR_MAXREG_COUNT
	.align		4
        /*003c*/ 	.byte	0x03, 0x1b
        /*003e*/ 	.short	0x00ff


	//----- nvinfo : EIATTR_EXIT_INSTR_OFFSETS
	.align		4
        /*0040*/ 	.byte	0x04, 0x1c
        /*0042*/ 	.short	(.L_17 - .L_16)


	//   ....[0]....
.L_16:
        /*0044*/ 	.word	0x00000130


	//----- nvinfo : EIATTR_REQNTID
	.align		4
.L_17:
        /*0048*/ 	.byte	0x04, 0x10
        /*004a*/ 	.short	(.L_19 - .L_18)
.L_18:
        /*004c*/ 	.word	0x00000080
        /*0050*/ 	.word	0x00000001
        /*0054*/ 	.word	0x00000001


	//----- nvinfo : EIATTR_CBANK_PARAM_SIZE
	.align		4
.L_19:
        /*0058*/ 	.byte	0x03, 0x19
        /*005a*/ 	.short	0x0014


	//----- nvinfo : EIATTR_PARAM_CBANK
	.align		4
        /*005c*/ 	.byte	0x04, 0x0a
        /*005e*/ 	.short	(.L_21 - .L_20)
	.align		4
.L_20:
        /*0060*/ 	.word	index@(.nv.constant0.triton_poi_fused_mul_3)
        /*0064*/ 	.short	0x0210
        /*0066*/ 	.short	0x0014


	//----- nvinfo : EIATTR_SW_WAR
	.align		4
.L_21:
        /*0068*/ 	.byte	0x04, 0x36
        /*006a*/ 	.short	(.L_23 - .L_22)
.L_22:
        /*006c*/ 	.word	0x00000008
.L_23:


//--------------------- .nv.callgraph             --------------------------
	.section	.nv.callgraph,"",@"SHT_CUDA_CALLGRAPH"
	.align	4
	.sectionentsize	8
	.align		4
        /*0000*/ 	.word	0x00000000
	.align		4
        /*0004*/ 	.word	0xffffffff
	.align		4
        /*0008*/ 	.word	0x00000000
	.align		4
        /*000c*/ 	.word	0xfffffffe
	.align		4
        /*0010*/ 	.word	0x00000000
	.align		4
        /*0014*/ 	.word	0xfffffffd
	.align		4
        /*0018*/ 	.word	0x00000000
	.align		4
        /*001c*/ 	.word	0xfffffffc


//--------------------- .text.triton_poi_fused_mul_3 --------------------------
	.section	.text.triton_poi_fused_mul_3,"ax",@progbits
	.align	128
        .global         triton_poi_fused_mul_3
        .type           triton_poi_fused_mul_3,@function
        .size           triton_poi_fused_mul_3,(.L_x_1 - triton_poi_fused_mul_3)
        .other          triton_poi_fused_mul_3,@"STO_CUDA_ENTRY STV_DEFAULT"
triton_poi_fused_mul_3:
.text.triton_poi_fused_mul_3:
[----:B------:R-:W-:Y:S01]  /*0000*/  LDC R1, c[0x0][0x28] ;  /* 0x00000a00ff017b82 */ /* 0x000fe20000000800 */
[----:B------:R-:W1:Y:S07]  /*0010*/  S2R R0, SR_TID.X ;  /* 0x0000000000007919 */ /* 0x000e6e0000002100 */
[----:B------:R-:W2:Y:S01]  /*0020*/  LDC.64 R2, c[0x0][0x210] ;  /* 0x00008400ff027b82 */ /* 0x000ea20000000a00 */
[----:B------:R-:W-:Y:S01]  /*0030*/  ULDC.64 UR4, c[0x0][0x208] ;  /* 0x0000820000047ab9 */ /* 0x000fe20000000a00 */
[----:B------:R-:W3:Y:S01]  /*0040*/  S2R R7, SR_CTAID.X ;  /* 0x0000000000077919 */ /* 0x000ee20000002500 */
[----:B-1----:R-:W-:-:S05]  /*0050*/  LOP3.LUT R0, R0, 0x7f, RZ, 0xc0, !PT ;  /* 0x0000007f00007812 */ /* 0x002fca00078ec0ff */
[----:B---3--:R-:W-:-:S05]  /*0060*/  IMAD R7, R7, 0x80, R0 ;  /* 0x0000008007077824 */ /* 0x008fca00078e0200 */
[----:B------:R-:W-:-:S04]  /*0070*/  SHF.R.S32.HI R0, RZ, 0x1f, R7 ;  /* 0x0000001fff007819 */ /* 0x000fc80000011407 */
[----:B------:R-:W-:-:S04]  /*0080*/  LEA.HI R0, R0, R7, RZ, 0x5 ;  /* 0x0000000700007211 */ /* 0x000fc800078f28ff */
[----:B------:R-:W-:Y:S02]  /*0090*/  LOP3.LUT R4, R0, 0xffffffe0, RZ, 0xc0, !PT ;  /* 0xffffffe000047812 */ /* 0x000fe400078ec0ff */
[----:B------:R-:W-:Y:S02]  /*00a0*/  SHF.R.S32.HI R0, RZ, 0x5, R0 ;  /* 0x00000005ff007819 */ /* 0x000fe40000011400 */
[----:B------:R-:W-:-:S05]  /*00b0*/  IADD3 R5, R7, -R4, RZ ;  /* 0x8000000407057210 */ /* 0x000fca0007ffe0ff */
[----:B------:R-:W-:-:S04]  /*00c0*/  IMAD R5, R0, 0x60, R5 ;  /* 0x0000006000057824 */ /* 0x000fc800078e0205 */
[----:B--2---:R-:W-:Y:S02]  /*00d0*/  IMAD.WIDE R2, R5, 0x4, R2 ;  /* 0x0000000405027825 */ /* 0x004fe400078e0202 */
[----:B------:R-:W1:Y:S04]  /*00e0*/  LDC.64 R4, c[0x0][0x218] ;  /* 0x00008600ff047b82 */ /* 0x000e680000000a00 */
[----:B------:R-:W2:Y:S01]  /*00f0*/  LDG.E R2, desc[UR4][R2.64] ;  /* 0x0000000402027981 */ /* 0x000ea2000c1e1900 */
[----:B-1----:R-:W-:-:S04]  /*0100*/  IMAD.WIDE R4, R7, 0x4, R4 ;  /* 0x0000000407047825 */ /* 0x002fc800078e0204 */
[----:B--2---:R-:W-:-:S05]  /*0110*/  FMUL R7, R2, 0.17677669227123260498 ;  /* 0x3e3504f302077820 */ /* 0x004fca0000400000 */
[----:B------:R-:W-:Y:S01]  /*0120*/  STG.E desc[UR4][R4.64], R7 ;  /* 0x0000000704007986 */ /* 0x000fe2000c101904 */
[----:B------:R-:W-:Y:S05]  /*0130*/  EXIT ;  /* 0x000000000000794d */ /* 0x000fea0003800000 */
.L_x_0:
[----:B------:R-:W-:-:S00]  /*0140*/  BRA `(.L_x_0) ;  /* 0xfffffffc00fc7947 */ /* 0x000fc0000383ffff */
[----:B------:R-:W-:-:S00]  /*0150*/  NOP ;  /* 0x0000000000007918 */ /* 0x000fc00000000000 */
        /* <DEDUP_REMOVED lines=10> */
.L_x_1:


//--------------------- .nv.constant0.triton_poi_fused_mul_3 --------------------------
	.section	.nv.constant0.triton_poi_fused_mul_3,"a",@progbits
	.sectionflags	@""
	.align	4
.nv.constant0.triton_poi_fused_mul_3:
	.zero		548
